//
// Generated by NVIDIA NVVM Compiler
//
// Compiler Build ID: CL-36424714
// Cuda compilation tools, release 13.0, V13.0.88
// Based on NVVM 20.0.0
//

.version 9.0
.target sm_100
.address_size 64

	// .globl	_Z13mat_transposePiS_

.visible .entry _Z13mat_transposePiS_(
	.param .u64 .ptr .align 1 _Z13mat_transposePiS__param_0,
	.param .u64 .ptr .align 1 _Z13mat_transposePiS__param_1
)
{
	.reg .b32 	%r<12>;
	.reg .b64 	%rd<9>;

	ld.param.u64 	%rd1, [_Z13mat_transposePiS__param_0];
	ld.param.u64 	%rd2, [_Z13mat_transposePiS__param_1];
	cvta.to.global.u64 	%rd3, %rd2;
	cvta.to.global.u64 	%rd4, %rd1;
	mov.u32 	%r1, %tid.x;
	mov.u32 	%r2, %ctaid.x;
	mov.u32 	%r3, %ntid.x;
	mad.lo.s32 	%r4, %r2, %r3, %r1;
	mul.hi.s32 	%r5, %r4, 1717986919;
	shr.u32 	%r6, %r5, 31;
	shr.s32 	%r7, %r5, 2;
	add.s32 	%r8, %r7, %r6;
	mul.lo.s32 	%r9, %r4, 10;
	mad.lo.s32 	%r10, %r8, -99, %r9;
	mul.wide.s32 	%rd5, %r10, 4;
	add.s64 	%rd6, %rd4, %rd5;
	ld.global.u32 	%r11, [%rd6];
	mul.wide.s32 	%rd7, %r4, 4;
	add.s64 	%rd8, %rd3, %rd7;
	st.global.u32 	[%rd8], %r11;
	ret;

}


// ===== COMPILED SASS (sm_100) =====

	.target	sm_100

	.elftype	@"ET_EXEC"


//--------------------- .note.nv.tkinfo           --------------------------
	.section	.note.nv.tkinfo,"",@"SHT_NOTE"
	.sectionflags	@"SHF_NOTE_NV_TKINFO"
	.tkinfo
        /*0018*/ 	.word	0x00000002
        /*0030*/ 	.string	""
        /*0030*/ 	.string	"ptxas"
        /*0030*/ 	.string	"Cuda compilation tools, release 13.0, V13.0.88"
        /*0030*/ 	.string	"Build cuda_13.0.r13.0/compiler.36424714_0"
        /*0030*/ 	.string	"-arch sm_100 -m 64 "



//--------------------- .note.nv.cuinfo           --------------------------
	.section	.note.nv.cuinfo,"",@"SHT_NOTE"
	.sectionflags	@"SHF_NOTE_NV_CUINFO"
        /*0018*/ 	.short	0x0002
        /*001a*/ 	.short	0x0064
        /*001c*/ 	.short	0x0082
	.zero		2


//--------------------- .nv.info                  --------------------------
	.section	.nv.info,"",@"SHT_CUDA_INFO"
	.align	4


	//----- nvinfo : EIATTR_REGCOUNT
	.align		4
        /*0000*/ 	.byte	0x04, 0x2f
        /*0002*/ 	.short	(.L_1 - .L_0)
	.align		4
.L_0:
        /*0004*/ 	.word	index@(_Z13mat_transposePiS_)
        /*0008*/ 	.word	0x0000000a


	//----- nvinfo : EIATTR_FRAME_SIZE
	.align		4
.L_1:
        /*000c*/ 	.byte	0x04, 0x11
        /*000e*/ 	.short	(.L_3 - .L_2)
	.align		4
.L_2:
        /*0010*/ 	.word	index@(_Z13mat_transposePiS_)
        /*0014*/ 	.word	0x00000000


	//----- nvinfo : EIATTR_MIN_STACK_SIZE
	.align		4
.L_3:
        /*0018*/ 	.byte	0x04, 0x12
        /*001a*/ 	.short	(.L_5 - .L_4)
	.align		4
.L_4:
        /*001c*/ 	.word	index@(_Z13mat_transposePiS_)
        /*0020*/ 	.word	0x00000000
.L_5:


//--------------------- .nv.compat                --------------------------
	.section	.nv.compat,"",@"SHT_CUDA_COMPAT_INFO"
	.align	4
        /*0000*/ 	.byte	0x02, 0x09, 0x00, 0x00, 0x02, 0x02, 0x01, 0x00, 0x02, 0x05, 0x05, 0x00, 0x03, 0x07, 0x01, 0x01
        /*0010*/ 	.byte	0x02, 0x03, 0x00, 0x00, 0x02, 0x06, 0x01, 0x00, 0x04, 0x0b, 0x08, 0x00, 0x09, 0x00, 0x00, 0x00
        /*0020*/ 	.byte	0x00, 0x00, 0x00, 0x00


//--------------------- .nv.info._Z13mat_transposePiS_ --------------------------
	.section	.nv.info._Z13mat_transposePiS_,"",@"SHT_CUDA_INFO"
	.sectionflags	@""
	.align	4


	//----- nvinfo : EIATTR_CUDA_API_VERSION
	.align		4
        /*0000*/ 	.byte	0x04, 0x37
        /*0002*/ 	.short	(.L_7 - .L_6)
.L_6:
        /*0004*/ 	.word	0x00000082


	//----- nvinfo : EIATTR_KPARAM_INFO
	.align		4
.L_7:
        /*0008*/ 	.byte	0x04, 0x17
        /*000a*/ 	.short	(.L_9 - .L_8)
.L_8:
        /*000c*/ 	.word	0x00000000
        /*0010*/ 	.short	0x0001
        /*0012*/ 	.short	0x0008
        /*0014*/ 	.byte	0x00, 0xf5, 0x21, 0x00


	//----- nvinfo : EIATTR_KPARAM_INFO
	.align		4
.L_9:
        /*0018*/ 	.byte	0x04, 0x17
        /*001a*/ 	.short	(.L_11 - .L_10)
.L_10:
        /*001c*/ 	.word	0x00000000
        /*0020*/ 	.short	0x0000
        /*0022*/ 	.short	0x0000
        /*0024*/ 	.byte	0x00, 0xf5, 0x21, 0x00


	//----- nvinfo : EIATTR_SPARSE_MMA_MASK
	.align		4
.L_11:
        /*0028*/ 	.byte	0x03, 0x50
        /*002a*/ 	.short	0x0000


	//----- nvinfo : EIATTR_MAXREG_COUNT
	.align		4
        /*002c*/ 	.byte	0x03, 0x1b
        /*002e*/ 	.short	0x00ff


	//----- nvinfo : EIATTR_MERCURY_ISA_VERSION
	.align		4
        /*0030*/ 	.byte	0x03, 0x5f
        /*0032*/ 	.short	0x0101


	//----- nvinfo : EIATTR_VRC_CTA_INIT_COUNT
	.align		4
        /*0034*/ 	.byte	0x02, 0x4a
	.zero		1
	.zero		1


	//----- nvinfo : EIATTR_EXIT_INSTR_OFFSETS
	.align		4
        /*0038*/ 	.byte	0x04, 0x1c
        /*003a*/ 	.short	(.L_13 - .L_12)


	//   ....[0]....
.L_12:
        /*003c*/ 	.word	0x00000110


	//----- nvinfo : EIATTR_CBANK_PARAM_SIZE
	.align		4
.L_13:
        /*0040*/ 	.byte	0x03, 0x19
        /*0042*/ 	.short	0x0010


	//----- nvinfo : EIATTR_PARAM_CBANK
	.align		4
        /*0044*/ 	.byte	0x04, 0x0a
        /*0046*/ 	.short	(.L_15 - .L_14)
	.align		4
.L_14:
        /*0048*/ 	.word	index@(.nv.constant0._Z13mat_transposePiS_)
        /*004c*/ 	.short	0x0380
        /*004e*/ 	.short	0x0010


	//----- nvinfo : EIATTR_SW_WAR
	.align		4
.L_15:
        /*0050*/ 	.byte	0x04, 0x36
        /*0052*/ 	.short	(.L_17 - .L_16)
.L_16:
        /*0054*/ 	.word	0x00000008
.L_17:


//--------------------- .nv.callgraph             --------------------------
	.section	.nv.callgraph,"",@"SHT_CUDA_CALLGRAPH"
	.align	4
	.sectionentsize	8
	.align		4
        /*0000*/ 	.word	0x00000000
	.align		4
        /*0004*/ 	.word	0xffffffff
	.align		4
        /*0008*/ 	.word	0x00000000
	.align		4
        /*000c*/ 	.word	0xfffffffe
	.align		4
        /*0010*/ 	.word	0x00000000
	.align		4
        /*0014*/ 	.word	0xfffffffd
	.align		4
        /*0018*/ 	.word	0x00000000
	.align		4
        /*001c*/ 	.word	0xfffffffc


//--------------------- .text._Z13mat_transposePiS_ --------------------------
	.section	.text._Z13mat_transposePiS_,"ax",@progbits
	.align	128
        .global         _Z13mat_transposePiS_
        .type           _Z13mat_transposePiS_,@function
        .size           _Z13mat_transposePiS_,(.L_x_1 - _Z13mat_transposePiS_)
        .other          _Z13mat_transposePiS_,@"STO_CUDA_ENTRY STV_DEFAULT"
_Z13mat_transposePiS_:
.text._Z13mat_transposePiS_:
[----:B------:R-:W-:Y:S01]  /*0000*/  LDC R1, c[0x0][0x37c] ;  /* 0x0000df00ff017b82 */ /* 0x000fe20000000800 */
[----:B------:R-:W0:Y:S07]  /*0010*/  S2R R7, SR_TID.X ;  /* 0x0000000000077919 */ /* 0x000e2e0000002100 */
[----:B------:R-:W0:Y:S08]  /*0020*/  S2UR UR4, SR_CTAID.X ;  /* 0x00000000000479c3 */ /* 0x000e300000002500 */
[----:B------:R-:W0:Y:S08]  /*0030*/  LDC R0, c[0x0][0x360] ;  /* 0x0000d800ff007b82 */ /* 0x000e300000000800 */
[----:B------:R-:W1:Y:S01]  /*0040*/  LDC.64 R2, c[0x0][0x380] ;  /* 0x0000e000ff027b82 */ /* 0x000e620000000a00 */
[----:B0-----:R-:W-:Y:S01]  /*0050*/  IMAD R7, R0, UR4, R7 ;  /* 0x0000000400077c24 */ /* 0x001fe2000f8e0207 */
[----:B------:R-:W0:Y:S03]  /*0060*/  LDCU.64 UR4, c[0x0][0x358] ;  /* 0x00006b00ff0477ac */ /* 0x000e260008000a00 */
[----:B------:R-:W-:-:S05]  /*0070*/  IMAD.HI R0, R7, 0x66666667, RZ ;  /* 0x6666666707007827 */ /* 0x000fca00078e02ff */
[----:B------:R-:W-:-:S04]  /*0080*/  SHF.R.U32.HI R5, RZ, 0x1f, R0 ;  /* 0x0000001fff057819 */ /* 0x000fc80000011600 */
[----:B------:R-:W-:Y:S01]  /*0090*/  LEA.HI.SX32 R5, R0, R5, 0x1e ;  /* 0x0000000500057211 */ /* 0x000fe200078ff2ff */
[----:B------:R-:W-:-:S04]  /*00a0*/  IMAD R0, R7, 0xa, RZ ;  /* 0x0000000a07007824 */ /* 0x000fc800078e02ff */
[----:B------:R-:W-:-:S04]  /*00b0*/  IMAD R5, R5, -0x63, R0 ;  /* 0xffffff9d05057824 */ /* 0x000fc800078e0200 */
[----:B-1----:R-:W-:Y:S02]  /*00c0*/  IMAD.WIDE R2, R5, 0x4, R2 ;  /* 0x0000000405027825 */ /* 0x002fe400078e0202 */
[----:B------:R-:W1:Y:S04]  /*00d0*/  LDC.64 R4, c[0x0][0x388] ;  /* 0x0000e200ff047b82 */ /* 0x000e680000000a00 */
[----:B0-----:R-:W2:Y:S01]  /*00e0*/  LDG.E R3, desc[UR4][R2.64] ;  /* 0x0000000402037981 */ /* 0x001ea2000c1e1900 */
[----:B-1----:R-:W-:-:S05]  /*00f0*/  IMAD.WIDE R4, R7, 0x4, R4 ;  /* 0x0000000407047825 */ /* 0x002fca00078e0204 */
[----:B--2---:R-:W-:Y:S01]  /*0100*/  STG.E desc[UR4][R4.64], R3 ;  /* 0x0000000304007986 */ /* 0x004fe2000c101904 */
[----:B------:R-:W-:Y:S05]  /*0110*/  EXIT ;  /* 0x000000000000794d */ /* 0x000fea0003800000 */
.L_x_0:
[----:B------:R-:W-:-:S00]  /*0120*/  BRA `(.L_x_0) ;  /* 0xfffffffc00fc7947 */ /* 0x000fc0000383ffff */
[----:B------:R-:W-:-:S00]  /*0130*/  NOP ;  /* 0x0000000000007918 */ /* 0x000fc00000000000 */
        /* <DEDUP_REMOVED lines=12> */
.L_x_1:


//--------------------- .nv.shared.reserved.0     --------------------------
	.section	.nv.shared.reserved.0,"aw",@nobits
	.weak		__nv_reservedSMEM_offset_0_alias
	.size		__nv_reservedSMEM_offset_0_alias, 0, 64
	.other		__nv_reservedSMEM_offset_0_alias,@"STO_CUDA_RESERVED_SHARED STV_DEFAULT"
__nv_reservedSMEM_offset_0_alias:
	.zero		0
	.zero		64


//--------------------- .nv.constant0._Z13mat_transposePiS_ --------------------------
	.section	.nv.constant0._Z13mat_transposePiS_,"a",@progbits
	.sectionflags	@""
	.align	4
.nv.constant0._Z13mat_transposePiS_:
	.zero		912


//--------------------- SYMBOLS --------------------------

	.type		.nv.reservedSmem.offset0,@object
	.size		.nv.reservedSmem.offset0,0x4
